//
// Generated by NVIDIA NVVM Compiler
//
// Compiler Build ID: CL-36424714
// Cuda compilation tools, release 13.0, V13.0.88
// Based on NVVM 20.0.0
//

.version 9.0
.target sm_100
.address_size 64

	// .globl	_Z30sgemm_global_memory_coalescingiiifPKfS0_fPf

.visible .entry _Z30sgemm_global_memory_coalescingiiifPKfS0_fPf(
	.param .u32 _Z30sgemm_global_memory_coalescingiiifPKfS0_fPf_param_0,
	.param .u32 _Z30sgemm_global_memory_coalescingiiifPKfS0_fPf_param_1,
	.param .u32 _Z30sgemm_global_memory_coalescingiiifPKfS0_fPf_param_2,
	.param .f32 _Z30sgemm_global_memory_coalescingiiifPKfS0_fPf_param_3,
	.param .u64 .ptr .align 1 _Z30sgemm_global_memory_coalescingiiifPKfS0_fPf_param_4,
	.param .u64 .ptr .align 1 _Z30sgemm_global_memory_coalescingiiifPKfS0_fPf_param_5,
	.param .f32 _Z30sgemm_global_memory_coalescingiiifPKfS0_fPf_param_6,
	.param .u64 .ptr .align 1 _Z30sgemm_global_memory_coalescingiiifPKfS0_fPf_param_7
)
{
	.reg .pred 	%p<13>;
	.reg .b32 	%r<100>;
	.reg .b32 	%f<73>;
	.reg .b64 	%rd<70>;

	ld.param.u32 	%r46, [_Z30sgemm_global_memory_coalescingiiifPKfS0_fPf_param_0];
	ld.param.u32 	%r47, [_Z30sgemm_global_memory_coalescingiiifPKfS0_fPf_param_1];
	ld.param.u32 	%r45, [_Z30sgemm_global_memory_coalescingiiifPKfS0_fPf_param_2];
	ld.param.f32 	%f13, [_Z30sgemm_global_memory_coalescingiiifPKfS0_fPf_param_3];
	ld.param.u64 	%rd4, [_Z30sgemm_global_memory_coalescingiiifPKfS0_fPf_param_4];
	ld.param.u64 	%rd5, [_Z30sgemm_global_memory_coalescingiiifPKfS0_fPf_param_5];
	ld.param.f32 	%f14, [_Z30sgemm_global_memory_coalescingiiifPKfS0_fPf_param_6];
	cvta.to.global.u64 	%rd1, %rd5;
	cvta.to.global.u64 	%rd2, %rd4;
	mov.u32 	%r48, %ctaid.x;
	shl.b32 	%r49, %r48, 5;
	mov.u32 	%r50, %tid.x;
	shr.u32 	%r51, %r50, 5;
	or.b32  	%r1, %r49, %r51;
	mov.u32 	%r52, %ctaid.y;
	shl.b32 	%r2, %r52, 5;
	and.b32  	%r3, %r50, 31;
	or.b32  	%r53, %r2, %r3;
	setp.ge.u32 	%p1, %r1, %r46;
	setp.ge.u32 	%p2, %r53, %r47;
	or.pred  	%p3, %p1, %p2;
	@%p3 bra 	$L__BB0_14;
	setp.lt.s32 	%p4, %r45, 1;
	mov.f32 	%f72, 0f00000000;
	@%p4 bra 	$L__BB0_13;
	mul.lo.s32 	%r5, %r45, %r1;
	and.b32  	%r6, %r45, 7;
	setp.lt.u32 	%p5, %r45, 8;
	mov.f32 	%f72, 0f00000000;
	mov.b32 	%r98, 0;
	@%p5 bra 	$L__BB0_5;
	and.b32  	%r98, %r45, 2147483640;
	neg.s32 	%r96, %r98;
	add.s32 	%r55, %r47, %r2;
	add.s32 	%r95, %r55, %r3;
	shl.b32 	%r10, %r47, 3;
	shl.b32 	%r56, %r47, 1;
	add.s32 	%r57, %r2, %r56;
	add.s32 	%r94, %r57, %r3;
	mad.lo.s32 	%r58, %r47, 3, %r2;
	add.s32 	%r93, %r58, %r3;
	shl.b32 	%r59, %r47, 2;
	add.s32 	%r60, %r2, %r59;
	add.s32 	%r92, %r60, %r3;
	mad.lo.s32 	%r61, %r47, 5, %r2;
	add.s32 	%r91, %r61, %r3;
	mad.lo.s32 	%r62, %r47, 6, %r2;
	add.s32 	%r90, %r62, %r3;
	mad.lo.s32 	%r63, %r47, 7, %r2;
	add.s32 	%r89, %r63, %r3;
	add.s32 	%r87, %r5, 3;
	mov.f32 	%f72, 0f00000000;
	mov.u32 	%r88, %r53;
$L__BB0_4:
	.pragma "nounroll";
	add.s32 	%r64, %r87, -3;
	mul.wide.u32 	%rd6, %r64, 4;
	add.s64 	%rd7, %rd2, %rd6;
	ld.global.f32 	%f19, [%rd7];
	mul.wide.u32 	%rd8, %r88, 4;
	add.s64 	%rd9, %rd1, %rd8;
	ld.global.f32 	%f20, [%rd9];
	fma.rn.f32 	%f21, %f19, %f20, %f72;
	add.s32 	%r65, %r87, -2;
	mul.wide.u32 	%rd10, %r65, 4;
	add.s64 	%rd11, %rd2, %rd10;
	ld.global.f32 	%f22, [%rd11];
	mul.wide.u32 	%rd12, %r95, 4;
	add.s64 	%rd13, %rd1, %rd12;
	ld.global.f32 	%f23, [%rd13];
	fma.rn.f32 	%f24, %f22, %f23, %f21;
	add.s32 	%r66, %r87, -1;
	mul.wide.u32 	%rd14, %r66, 4;
	add.s64 	%rd15, %rd2, %rd14;
	ld.global.f32 	%f25, [%rd15];
	mul.wide.u32 	%rd16, %r94, 4;
	add.s64 	%rd17, %rd1, %rd16;
	ld.global.f32 	%f26, [%rd17];
	fma.rn.f32 	%f27, %f25, %f26, %f24;
	add.s32 	%r67, %r87, 4;
	mul.wide.u32 	%rd18, %r87, 4;
	add.s64 	%rd19, %rd2, %rd18;
	ld.global.f32 	%f28, [%rd19];
	mul.wide.u32 	%rd20, %r93, 4;
	add.s64 	%rd21, %rd1, %rd20;
	ld.global.f32 	%f29, [%rd21];
	fma.rn.f32 	%f30, %f28, %f29, %f27;
	add.s32 	%r68, %r87, 1;
	mul.wide.u32 	%rd22, %r68, 4;
	add.s64 	%rd23, %rd2, %rd22;
	ld.global.f32 	%f31, [%rd23];
	mul.wide.u32 	%rd24, %r92, 4;
	add.s64 	%rd25, %rd1, %rd24;
	ld.global.f32 	%f32, [%rd25];
	fma.rn.f32 	%f33, %f31, %f32, %f30;
	add.s32 	%r69, %r87, 2;
	mul.wide.u32 	%rd26, %r69, 4;
	add.s64 	%rd27, %rd2, %rd26;
	ld.global.f32 	%f34, [%rd27];
	mul.wide.u32 	%rd28, %r91, 4;
	add.s64 	%rd29, %rd1, %rd28;
	ld.global.f32 	%f35, [%rd29];
	fma.rn.f32 	%f36, %f34, %f35, %f33;
	add.s32 	%r70, %r87, 3;
	mul.wide.u32 	%rd30, %r70, 4;
	add.s64 	%rd31, %rd2, %rd30;
	ld.global.f32 	%f37, [%rd31];
	mul.wide.u32 	%rd32, %r90, 4;
	add.s64 	%rd33, %rd1, %rd32;
	ld.global.f32 	%f38, [%rd33];
	fma.rn.f32 	%f39, %f37, %f38, %f36;
	mul.wide.u32 	%rd34, %r67, 4;
	add.s64 	%rd35, %rd2, %rd34;
	ld.global.f32 	%f40, [%rd35];
	mul.wide.u32 	%rd36, %r89, 4;
	add.s64 	%rd37, %rd1, %rd36;
	ld.global.f32 	%f41, [%rd37];
	fma.rn.f32 	%f72, %f40, %f41, %f39;
	add.s32 	%r96, %r96, 8;
	add.s32 	%r95, %r95, %r10;
	add.s32 	%r94, %r94, %r10;
	add.s32 	%r93, %r93, %r10;
	add.s32 	%r92, %r92, %r10;
	add.s32 	%r91, %r91, %r10;
	add.s32 	%r90, %r90, %r10;
	add.s32 	%r89, %r89, %r10;
	add.s32 	%r88, %r88, %r10;
	add.s32 	%r87, %r87, 8;
	setp.ne.s32 	%p6, %r96, 0;
	@%p6 bra 	$L__BB0_4;
$L__BB0_5:
	setp.eq.s32 	%p7, %r6, 0;
	@%p7 bra 	$L__BB0_13;
	and.b32  	%r39, %r45, 3;
	setp.lt.u32 	%p8, %r6, 4;
	@%p8 bra 	$L__BB0_8;
	add.s32 	%r71, %r98, %r5;
	mul.wide.u32 	%rd38, %r71, 4;
	add.s64 	%rd39, %rd2, %rd38;
	ld.global.f32 	%f43, [%rd39];
	mad.lo.s32 	%r72, %r98, %r47, %r53;
	mul.wide.u32 	%rd40, %r72, 4;
	add.s64 	%rd41, %rd1, %rd40;
	ld.global.f32 	%f44, [%rd41];
	fma.rn.f32 	%f45, %f43, %f44, %f72;
	add.s32 	%r73, %r71, 1;
	mul.wide.u32 	%rd42, %r73, 4;
	add.s64 	%rd43, %rd2, %rd42;
	ld.global.f32 	%f46, [%rd43];
	add.s32 	%r74, %r72, %r47;
	mul.wide.u32 	%rd44, %r74, 4;
	add.s64 	%rd45, %rd1, %rd44;
	ld.global.f32 	%f47, [%rd45];
	fma.rn.f32 	%f48, %f46, %f47, %f45;
	add.s32 	%r75, %r71, 2;
	mul.wide.u32 	%rd46, %r75, 4;
	add.s64 	%rd47, %rd2, %rd46;
	ld.global.f32 	%f49, [%rd47];
	add.s32 	%r76, %r74, %r47;
	mul.wide.u32 	%rd48, %r76, 4;
	add.s64 	%rd49, %rd1, %rd48;
	ld.global.f32 	%f50, [%rd49];
	fma.rn.f32 	%f51, %f49, %f50, %f48;
	add.s32 	%r77, %r71, 3;
	mul.wide.u32 	%rd50, %r77, 4;
	add.s64 	%rd51, %rd2, %rd50;
	ld.global.f32 	%f52, [%rd51];
	add.s32 	%r78, %r76, %r47;
	mul.wide.u32 	%rd52, %r78, 4;
	add.s64 	%rd53, %rd1, %rd52;
	ld.global.f32 	%f53, [%rd53];
	fma.rn.f32 	%f72, %f52, %f53, %f51;
	add.s32 	%r98, %r98, 4;
$L__BB0_8:
	setp.eq.s32 	%p9, %r39, 0;
	@%p9 bra 	$L__BB0_13;
	setp.eq.s32 	%p10, %r39, 1;
	@%p10 bra 	$L__BB0_11;
	add.s32 	%r79, %r98, %r5;
	mul.wide.u32 	%rd54, %r79, 4;
	add.s64 	%rd55, %rd2, %rd54;
	ld.global.f32 	%f55, [%rd55];
	mad.lo.s32 	%r80, %r98, %r47, %r53;
	mul.wide.u32 	%rd56, %r80, 4;
	add.s64 	%rd57, %rd1, %rd56;
	ld.global.f32 	%f56, [%rd57];
	fma.rn.f32 	%f57, %f55, %f56, %f72;
	add.s32 	%r81, %r79, 1;
	mul.wide.u32 	%rd58, %r81, 4;
	add.s64 	%rd59, %rd2, %rd58;
	ld.global.f32 	%f58, [%rd59];
	add.s32 	%r82, %r80, %r47;
	mul.wide.u32 	%rd60, %r82, 4;
	add.s64 	%rd61, %rd1, %rd60;
	ld.global.f32 	%f59, [%rd61];
	fma.rn.f32 	%f72, %f58, %f59, %f57;
	add.s32 	%r98, %r98, 2;
$L__BB0_11:
	and.b32  	%r83, %r45, 1;
	setp.eq.b32 	%p11, %r83, 1;
	not.pred 	%p12, %p11;
	@%p12 bra 	$L__BB0_13;
	add.s32 	%r84, %r98, %r5;
	mul.wide.u32 	%rd62, %r84, 4;
	add.s64 	%rd63, %rd2, %rd62;
	ld.global.f32 	%f60, [%rd63];
	mad.lo.s32 	%r85, %r98, %r47, %r53;
	mul.wide.u32 	%rd64, %r85, 4;
	add.s64 	%rd65, %rd1, %rd64;
	ld.global.f32 	%f61, [%rd65];
	fma.rn.f32 	%f72, %f60, %f61, %f72;
$L__BB0_13:
	ld.param.u64 	%rd69, [_Z30sgemm_global_memory_coalescingiiifPKfS0_fPf_param_7];
	mad.lo.s32 	%r86, %r47, %r1, %r53;
	cvta.to.global.u64 	%rd66, %rd69;
	mul.wide.u32 	%rd67, %r86, 4;
	add.s64 	%rd68, %rd66, %rd67;
	ld.global.f32 	%f62, [%rd68];
	mul.f32 	%f63, %f14, %f62;
	fma.rn.f32 	%f64, %f13, %f72, %f63;
	st.global.f32 	[%rd68], %f64;
$L__BB0_14:
	ret;

}


// ===== COMPILED SASS (sm_100) =====

	.target	sm_100

	.elftype	@"ET_EXEC"


//--------------------- .note.nv.tkinfo           --------------------------
	.section	.note.nv.tkinfo,"",@"SHT_NOTE"
	.sectionflags	@"SHF_NOTE_NV_TKINFO"
	.tkinfo
        /*0018*/ 	.word	0x00000002
        /*0030*/ 	.string	""
        /*0030*/ 	.string	"ptxas"
        /*0030*/ 	.string	"Cuda compilation tools, release 13.0, V13.0.88"
        /*0030*/ 	.string	"Build cuda_13.0.r13.0/compiler.36424714_0"
        /*0030*/ 	.string	"-arch sm_100 -m 64 "



//--------------------- .note.nv.cuinfo           --------------------------
	.section	.note.nv.cuinfo,"",@"SHT_NOTE"
	.sectionflags	@"SHF_NOTE_NV_CUINFO"
        /*0018*/ 	.short	0x0002
        /*001a*/ 	.short	0x0064
        /*001c*/ 	.short	0x0082
	.zero		2


//--------------------- .nv.info                  --------------------------
	.section	.nv.info,"",@"SHT_CUDA_INFO"
	.align	4


	//----- nvinfo : EIATTR_REGCOUNT
	.align		4
        /*0000*/ 	.byte	0x04, 0x2f
        /*0002*/ 	.short	(.L_1 - .L_0)
	.align		4
.L_0:
        /*0004*/ 	.word	index@(_Z30sgemm_global_memory_coalescingiiifPKfS0_fPf)
        /*0008*/ 	.word	0x00000020


	//----- nvinfo : EIATTR_FRAME_SIZE
	.align		4
.L_1:
        /*000c*/ 	.byte	0x04, 0x11
        /*000e*/ 	.short	(.L_3 - .L_2)
	.align		4
.L_2:
        /*0010*/ 	.word	index@(_Z30sgemm_global_memory_coalescingiiifPKfS0_fPf)
        /*0014*/ 	.word	0x00000000


	//----- nvinfo : EIATTR_MIN_STACK_SIZE
	.align		4
.L_3:
        /*0018*/ 	.byte	0x04, 0x12
        /*001a*/ 	.short	(.L_5 - .L_4)
	.align		4
.L_4:
        /*001c*/ 	.word	index@(_Z30sgemm_global_memory_coalescingiiifPKfS0_fPf)
        /*0020*/ 	.word	0x00000000
.L_5:


//--------------------- .nv.compat                --------------------------
	.section	.nv.compat,"",@"SHT_CUDA_COMPAT_INFO"
	.align	4
        /*0000*/ 	.byte	0x02, 0x09, 0x00, 0x00, 0x02, 0x02, 0x01, 0x00, 0x02, 0x05, 0x05, 0x00, 0x03, 0x07, 0x01, 0x01
        /*0010*/ 	.byte	0x02, 0x03, 0x00, 0x00, 0x02, 0x06, 0x01, 0x00, 0x04, 0x0b, 0x08, 0x00, 0x09, 0x00, 0x00, 0x00
        /*0020*/ 	.byte	0x00, 0x00, 0x00, 0x00


//--------------------- .nv.info._Z30sgemm_global_memory_coalescingiiifPKfS0_fPf --------------------------
	.section	.nv.info._Z30sgemm_global_memory_coalescingiiifPKfS0_fPf,"",@"SHT_CUDA_INFO"
	.sectionflags	@""
	.align	4


	//----- nvinfo : EIATTR_CUDA_API_VERSION
	.align		4
        /*0000*/ 	.byte	0x04, 0x37
        /*0002*/ 	.short	(.L_7 - .L_6)
.L_6:
        /*0004*/ 	.word	0x00000082


	//----- nvinfo : EIATTR_KPARAM_INFO
	.align		4
.L_7:
        /*0008*/ 	.byte	0x04, 0x17
        /*000a*/ 	.short	(.L_9 - .L_8)
.L_8:
        /*000c*/ 	.word	0x00000000
        /*0010*/ 	.short	0x0007
        /*0012*/ 	.short	0x0028
        /*0014*/ 	.byte	0x00, 0xf5, 0x21, 0x00


	//----- nvinfo : EIATTR_KPARAM_INFO
	.align		4
.L_9:
        /*0018*/ 	.byte	0x04, 0x17
        /*001a*/ 	.short	(.L_11 - .L_10)
.L_10:
        /*001c*/ 	.word	0x00000000
        /*0020*/ 	.short	0x0006
        /*0022*/ 	.short	0x0020
        /*0024*/ 	.byte	0x00, 0xf0, 0x11, 0x00


	//----- nvinfo : EIATTR_KPARAM_INFO
	.align		4
.L_11:
        /*0028*/ 	.byte	0x04, 0x17
        /*002a*/ 	.short	(.L_13 - .L_12)
.L_12:
        /*002c*/ 	.word	0x00000000
        /*0030*/ 	.short	0x0005
        /*0032*/ 	.short	0x0018
        /*0034*/ 	.byte	0x00, 0xf5, 0x21, 0x00


	//----- nvinfo : EIATTR_KPARAM_INFO
	.align		4
.L_13:
        /*0038*/ 	.byte	0x04, 0x17
        /*003a*/ 	.short	(.L_15 - .L_14)
.L_14:
        /*003c*/ 	.word	0x00000000
        /*0040*/ 	.short	0x0004
        /*0042*/ 	.short	0x0010
        /*0044*/ 	.byte	0x00, 0xf5, 0x21, 0x00


	//----- nvinfo : EIATTR_KPARAM_INFO
	.align		4
.L_15:
        /*0048*/ 	.byte	0x04, 0x17
        /*004a*/ 	.short	(.L_17 - .L_16)
.L_16:
        /*004c*/ 	.word	0x00000000
        /*0050*/ 	.short	0x0003
        /*0052*/ 	.short	0x000c
        /*0054*/ 	.byte	0x00, 0xf0, 0x11, 0x00


	//----- nvinfo : EIATTR_KPARAM_INFO
	.align		4
.L_17:
        /*0058*/ 	.byte	0x04, 0x17
        /*005a*/ 	.short	(.L_19 - .L_18)
.L_18:
        /*005c*/ 	.word	0x00000000
        /*0060*/ 	.short	0x0002
        /*0062*/ 	.short	0x0008
        /*0064*/ 	.byte	0x00, 0xf0, 0x11, 0x00


	//----- nvinfo : EIATTR_KPARAM_INFO
	.align		4
.L_19:
        /*0068*/ 	.byte	0x04, 0x17
        /*006a*/ 	.short	(.L_21 - .L_20)
.L_20:
        /*006c*/ 	.word	0x00000000
        /*0070*/ 	.short	0x0001
        /*0072*/ 	.short	0x0004
        /*0074*/ 	.byte	0x00, 0xf0, 0x11, 0x00


	//----- nvinfo : EIATTR_KPARAM_INFO
	.align		4
.L_21:
        /*0078*/ 	.byte	0x04, 0x17
        /*007a*/ 	.short	(.L_23 - .L_22)
.L_22:
        /*007c*/ 	.word	0x00000000
        /*0080*/ 	.short	0x0000
        /*0082*/ 	.short	0x0000
        /*0084*/ 	.byte	0x00, 0xf0, 0x11, 0x00


	//----- nvinfo : EIATTR_SPARSE_MMA_MASK
	.align		4
.L_23:
        /*0088*/ 	.byte	0x03, 0x50
        /*008a*/ 	.short	0x0000


	//----- nvinfo : EIATTR_MAXREG_COUNT
	.align		4
        /*008c*/ 	.byte	0x03, 0x1b
        /*008e*/ 	.short	0x00ff


	//----- nvinfo : EIATTR_MERCURY_ISA_VERSION
	.align		4
        /*0090*/ 	.byte	0x03, 0x5f
        /*0092*/ 	.short	0x0101


	//----- nvinfo : EIATTR_VRC_CTA_INIT_COUNT
	.align		4
        /*0094*/ 	.byte	0x02, 0x4a
	.zero		1
	.zero		1


	//----- nvinfo : EIATTR_EXIT_INSTR_OFFSETS
	.align		4
        /*0098*/ 	.byte	0x04, 0x1c
        /*009a*/ 	.short	(.L_25 - .L_24)


	//   ....[0]....
.L_24:
        /*009c*/ 	.word	0x000000c0


	//   ....[1]....
        /*00a0*/ 	.word	0x00000b30


	//----- nvinfo : EIATTR_CBANK_PARAM_SIZE
	.align		4
.L_25:
        /*00a4*/ 	.byte	0x03, 0x19
        /*00a6*/ 	.short	0x0030


	//----- nvinfo : EIATTR_PARAM_CBANK
	.align		4
        /*00a8*/ 	.byte	0x04, 0x0a
        /*00aa*/ 	.short	(.L_27 - .L_26)
	.align		4
.L_26:
        /*00ac*/ 	.word	index@(.nv.constant0._Z30sgemm_global_memory_coalescingiiifPKfS0_fPf)
        /*00b0*/ 	.short	0x0380
        /*00b2*/ 	.short	0x0030


	//----- nvinfo : EIATTR_SW_WAR
	.align		4
.L_27:
        /*00b4*/ 	.byte	0x04, 0x36
        /*00b6*/ 	.short	(.L_29 - .L_28)
.L_28:
        /*00b8*/ 	.word	0x00000008
.L_29:


//--------------------- .nv.callgraph             --------------------------
	.section	.nv.callgraph,"",@"SHT_CUDA_CALLGRAPH"
	.align	4
	.sectionentsize	8
	.align		4
        /*0000*/ 	.word	0x00000000
	.align		4
        /*0004*/ 	.word	0xffffffff
	.align		4
        /*0008*/ 	.word	0x00000000
	.align		4
        /*000c*/ 	.word	0xfffffffe
	.align		4
        /*0010*/ 	.word	0x00000000
	.align		4
        /*0014*/ 	.word	0xfffffffd
	.align		4
        /*0018*/ 	.word	0x00000000
	.align		4
        /*001c*/ 	.word	0xfffffffc


//--------------------- .text._Z30sgemm_global_memory_coalescingiiifPKfS0_fPf --------------------------
	.section	.text._Z30sgemm_global_memory_coalescingiiifPKfS0_fPf,"ax",@progbits
	.align	128
        .global         _Z30sgemm_global_memory_coalescingiiifPKfS0_fPf
        .type           _Z30sgemm_global_memory_coalescingiiifPKfS0_fPf,@function
        .size           _Z30sgemm_global_memory_coalescingiiifPKfS0_fPf,(.L_x_5 - _Z30sgemm_global_memory_coalescingiiifPKfS0_fPf)
        .other          _Z30sgemm_global_memory_coalescingiiifPKfS0_fPf,@"STO_CUDA_ENTRY STV_DEFAULT"
_Z30sgemm_global_memory_coalescingiiifPKfS0_fPf:
.text._Z30sgemm_global_memory_coalescingiiifPKfS0_fPf:
[----:B------:R-:W-:Y:S01]  /*0000*/  LDC R1, c[0x0][0x37c] ;  /* 0x0000df00ff017b82 */ /* 0x000fe20000000800 */
[----:B------:R-:W0:Y:S07]  /*0010*/  S2R R16, SR_CTAID.Y ;  /* 0x0000000000107919 */ /* 0x000e2e0000002600 */
[----:B------:R-:W1:Y:S01]  /*0020*/  S2UR UR4, SR_CTAID.X ;  /* 0x00000000000479c3 */ /* 0x000e620000002500 */
[----:B------:R-:W2:Y:S07]  /*0030*/  S2R R9, SR_TID.X ;  /* 0x0000000000097919 */ /* 0x000eae0000002100 */
[----:B------:R-:W3:Y:S01]  /*0040*/  LDC.64 R4, c[0x0][0x380] ;  /* 0x0000e000ff047b82 */ /* 0x000ee20000000a00 */
[----:B-1----:R-:W-:Y:S01]  /*0050*/  USHF.L.U32 UR4, UR4, 0x5, URZ ;  /* 0x0000000504047899 */ /* 0x002fe200080006ff */
[----:B0-----:R-:W-:-:S02]  /*0060*/  SHF.L.U32 R16, R16, 0x5, RZ ;  /* 0x0000000510107819 */ /* 0x001fc400000006ff */
[--C-:B--2---:R-:W-:Y:S02]  /*0070*/  SHF.R.U32.HI R3, RZ, 0x5, R9.reuse ;  /* 0x00000005ff037819 */ /* 0x104fe40000011609 */
[----:B------:R-:W-:Y:S02]  /*0080*/  LOP3.LUT R0, R16, 0x1f, R9, 0xf8, !PT ;  /* 0x0000001f10007812 */ /* 0x000fe400078ef809 */
[----:B------:R-:W-:Y:S02]  /*0090*/  LOP3.LUT R3, R3, UR4, RZ, 0xfc, !PT ;  /* 0x0000000403037c12 */ /* 0x000fe4000f8efcff */
[----:B---3--:R-:W-:-:S04]  /*00a0*/  ISETP.GE.U32.AND P0, PT, R0, R5, PT ;  /* 0x000000050000720c */ /* 0x008fc80003f06070 */
[----:B------:R-:W-:-:S13]  /*00b0*/  ISETP.GE.U32.OR P0, PT, R3, R4, P0 ;  /* 0x000000040300720c */ /* 0x000fda0000706470 */
[----:B------:R-:W-:Y:S05]  /*00c0*/  @P0 EXIT ;  /* 0x000000000000094d */ /* 0x000fea0003800000 */
[----:B------:R-:W0:Y:S01]  /*00d0*/  LDC R2, c[0x0][0x388] ;  /* 0x0000e200ff027b82 */ /* 0x000e220000000800 */
[----:B------:R-:W1:Y:S01]  /*00e0*/  LDCU.64 UR4, c[0x0][0x358] ;  /* 0x00006b00ff0477ac */ /* 0x000e620008000a00 */
[----:B------:R-:W-:Y:S01]  /*00f0*/  HFMA2 R25, -RZ, RZ, 0, 0 ;  /* 0x00000000ff197431 */ /* 0x000fe200000001ff */
[----:B0-----:R-:W-:-:S13]  /*0100*/  ISETP.GE.AND P0, PT, R2, 0x1, PT ;  /* 0x000000010200780c */ /* 0x001fda0003f06270 */
[----:B-1----:R-:W-:Y:S05]  /*0110*/  @!P0 BRA `(.L_x_0) ;  /* 0x0000000800608947 */ /* 0x002fea0003800000 */
[C---:B------:R-:W-:Y:S02]  /*0120*/  ISETP.GE.U32.AND P1, PT, R2.reuse, 0x8, PT ;  /* 0x000000080200780c */ /* 0x040fe40003f26070 */
[----:B------:R-:W-:Y:S02]  /*0130*/  LOP3.LUT R6, R2, 0x7, RZ, 0xc0, !PT ;  /* 0x0000000702067812 */ /* 0x000fe400078ec0ff */
[----:B------:R-:W-:Y:S02]  /*0140*/  MOV R25, RZ ;  /* 0x000000ff00197202 */ /* 0x000fe40000000f00 */
[----:B------:R-:W-:Y:S02]  /*0150*/  ISETP.NE.AND P0, PT, R6, RZ, PT ;  /* 0x000000ff0600720c */ /* 0x000fe40003f05270 */
[----:B------:R-:W-:-:S05]  /*0160*/  MOV R7, RZ ;  /* 0x000000ff00077202 */ /* 0x000fca0000000f00 */
[----:B------:R-:W-:Y:S06]  /*0170*/  @!P1 BRA `(.L_x_1) ;  /* 0x0000000400409947 */ /* 0x000fec0003800000 */
[----:B------:R-:W-:Y:S01]  /*0180*/  LOP3.LUT R9, R9, 0x1f, RZ, 0xc0, !PT ;  /* 0x0000001f09097812 */ /* 0x000fe200078ec0ff */
[C-C-:B------:R-:W-:Y:S01]  /*0190*/  IMAD R8, R5.reuse, 0x3, R16.reuse ;  /* 0x0000000305087824 */ /* 0x140fe200078e0210 */
[CC--:B------:R-:W-:Y:S01]  /*01a0*/  LEA R4, R5.reuse, R16.reuse, 0x1 ;  /* 0x0000001005047211 */ /* 0x0c0fe200078e08ff */
[C-C-:B------:R-:W-:Y:S01]  /*01b0*/  IMAD R12, R5.reuse, 0x5, R16.reuse ;  /* 0x00000005050c7824 */ /* 0x140fe200078e0210 */
[C---:B------:R-:W-:Y:S01]  /*01c0*/  LEA R10, R5.reuse, R16, 0x2 ;  /* 0x00000010050a7211 */ /* 0x040fe200078e10ff */
[C-C-:B------:R-:W-:Y:S01]  /*01d0*/  IMAD R14, R5.reuse, 0x6, R16.reuse ;  /* 0x00000006050e7824 */ /* 0x140fe200078e0210 */
[----:B------:R-:W-:Y:S01]  /*01e0*/  LOP3.LUT R7, R2, 0x7ffffff8, RZ, 0xc0, !PT ;  /* 0x7ffffff802077812 */ /* 0x000fe200078ec0ff */
[----:B------:R-:W-:Y:S01]  /*01f0*/  IMAD R18, R5, 0x7, R16 ;  /* 0x0000000705127824 */ /* 0x000fe200078e0210 */
[----:B------:R-:W-:Y:S01]  /*0200*/  IADD3 R11, PT, PT, R9, R4, RZ ;  /* 0x00000004090b7210 */ /* 0x000fe20007ffe0ff */
[----:B------:R-:W-:Y:S01]  /*0210*/  IMAD R15, R3, R2, 0x3 ;  /* 0x00000003030f7424 */ /* 0x000fe200078e0202 */
[----:B------:R-:W-:-:S02]  /*0220*/  IADD3 R8, PT, PT, R9, R8, RZ ;  /* 0x0000000809087210 */ /* 0x000fc40007ffe0ff */
[C---:B------:R-:W-:Y:S02]  /*0230*/  IADD3 R10, PT, PT, R9.reuse, R10, RZ ;  /* 0x0000000a090a7210 */ /* 0x040fe40007ffe0ff */
[C---:B------:R-:W-:Y:S02]  /*0240*/  IADD3 R12, PT, PT, R9.reuse, R12, RZ ;  /* 0x0000000c090c7210 */ /* 0x040fe40007ffe0ff */
[C---:B------:R-:W-:Y:S02]  /*0250*/  IADD3 R14, PT, PT, R9.reuse, R14, RZ ;  /* 0x0000000e090e7210 */ /* 0x040fe40007ffe0ff */
[C---:B------:R-:W-:Y:S02]  /*0260*/  IADD3 R4, PT, PT, R9.reuse, R5, R16 ;  /* 0x0000000509047210 */ /* 0x040fe40007ffe010 */
[----:B------:R-:W-:Y:S02]  /*0270*/  IADD3 R9, PT, PT, R9, R18, RZ ;  /* 0x0000001209097210 */ /* 0x000fe40007ffe0ff */
[----:B------:R-:W-:-:S02]  /*0280*/  MOV R25, RZ ;  /* 0x000000ff00197202 */ /* 0x000fc40000000f00 */
[----:B------:R-:W-:Y:S02]  /*0290*/  MOV R13, R0 ;  /* 0x00000000000d7202 */ /* 0x000fe40000000f00 */
[----:B------:R-:W-:-:S07]  /*02a0*/  IADD3 R24, PT, PT, -R7, RZ, RZ ;  /* 0x000000ff07187210 */ /* 0x000fce0007ffe1ff */
.L_x_2:
[----:B------:R-:W0:Y:S01]  /*02b0*/  LDC.64 R20, c[0x0][0x390] ;  /* 0x0000e400ff147b82 */ /* 0x000e220000000a00 */
[----:B------:R-:W-:-:S07]  /*02c0*/  IADD3 R23, PT, PT, R15, -0x3, RZ ;  /* 0xfffffffd0f177810 */ /* 0x000fce0007ffe0ff */
[----:B------:R-:W1:Y:S01]  /*02d0*/  LDC.64 R16, c[0x0][0x398] ;  /* 0x0000e600ff107b82 */ /* 0x000e620000000a00 */
[----:B0-----:R-:W-:-:S06]  /*02e0*/  IMAD.WIDE.U32 R22, R23, 0x4, R20 ;  /* 0x0000000417167825 */ /* 0x001fcc00078e0014 */
[----:B------:R-:W2:Y:S01]  /*02f0*/  LDG.E R22, desc[UR4][R22.64] ;  /* 0x0000000416167981 */ /* 0x000ea2000c1e1900 */
[----:B-1----:R-:W-:-:S06]  /*0300*/  IMAD.WIDE.U32 R18, R13, 0x4, R16 ;  /* 0x000000040d127825 */ /* 0x002fcc00078e0010 */
[----:B------:R-:W2:Y:S01]  /*0310*/  LDG.E R18, desc[UR4][R18.64] ;  /* 0x0000000412127981 */ /* 0x000ea2000c1e1900 */
[----:B------:R-:W-:Y:S01]  /*0320*/  IADD3 R27, PT, PT, R15, -0x2, RZ ;  /* 0xfffffffe0f1b7810 */ /* 0x000fe20007ffe0ff */
[----:B------:R-:W-:-:S06]  /*0330*/  IMAD.WIDE.U32 R28, R4, 0x4, R16 ;  /* 0x00000004041c7825 */ /* 0x000fcc00078e0010 */
[----:B------:R-:W3:Y:S01]  /*0340*/  LDG.E R28, desc[UR4][R28.64] ;  /* 0x000000041c1c7981 */ /* 0x000ee2000c1e1900 */
[----:B--2---:R-:W-:Y:S01]  /*0350*/  FFMA R25, R22, R18, R25 ;  /* 0x0000001216197223 */ /* 0x004fe20000000019 */
[----:B------:R-:W-:Y:S01]  /*0360*/  IMAD.WIDE.U32 R22, R27, 0x4, R20 ;  /* 0x000000041b167825 */ /* 0x000fe200078e0014 */
[----:B------:R-:W-:-:S05]  /*0370*/  IADD3 R27, PT, PT, R15, -0x1, RZ ;  /* 0xffffffff0f1b7810 */ /* 0x000fca0007ffe0ff */
[----:B------:R-:W-:Y:S01]  /*0380*/  IMAD.WIDE.U32 R26, R27, 0x4, R20 ;  /* 0x000000041b1a7825 */ /* 0x000fe200078e0014 */
[----:B------:R-:W3:Y:S04]  /*0390*/  LDG.E R22, desc[UR4][R22.64] ;  /* 0x0000000416167981 */ /* 0x000ee8000c1e1900 */
[----:B------:R0:W2:Y:S02]  /*03a0*/  LDG.E R18, desc[UR4][R26.64] ;  /* 0x000000041a127981 */ /* 0x0000a4000c1e1900 */
[----:B0-----:R-:W-:-:S05]  /*03b0*/  IMAD.WIDE.U32 R26, R11, 0x4, R16 ;  /* 0x000000040b1a7825 */ /* 0x001fca00078e0010 */
[----:B------:R-:W2:Y:S01]  /*03c0*/  LDG.E R19, desc[UR4][R26.64] ;  /* 0x000000041a137981 */ /* 0x000ea2000c1e1900 */
[----:B------:R-:W-:Y:S01]  /*03d0*/  IADD3 R23, PT, PT, R15, 0x1, RZ ;  /* 0x000000010f177810 */ /* 0x000fe20007ffe0ff */
[----:B---3--:R-:W-:-:S04]  /*03e0*/  FFMA R25, R22, R28, R25 ;  /* 0x0000001c16197223 */ /* 0x008fc80000000019 */
[----:B--2---:R-:W-:Y:S01]  /*03f0*/  FFMA R25, R18, R19, R25 ;  /* 0x0000001312197223 */ /* 0x004fe20000000019 */
[----:B------:R-:W-:-:S05]  /*0400*/  IMAD.WIDE.U32 R18, R15, 0x4, R20 ;  /* 0x000000040f127825 */ /* 0x000fca00078e0014 */
[----:B------:R0:W2:Y:S02]  /*0410*/  LDG.E R28, desc[UR4][R18.64] ;  /* 0x00000004121c7981 */ /* 0x0000a4000c1e1900 */
[----:B0-----:R-:W-:-:S04]  /*0420*/  IMAD.WIDE.U32 R18, R23, 0x4, R20 ;  /* 0x0000000417127825 */ /* 0x001fc800078e0014 */
[--C-:B------:R-:W-:Y:S02]  /*0430*/  IMAD.WIDE.U32 R22, R8, 0x4, R16.reuse ;  /* 0x0000000408167825 */ /* 0x100fe400078e0010 */
[----:B------:R-:W3:Y:S04]  /*0440*/  LDG.E R18, desc[UR4][R18.64] ;  /* 0x0000000412127981 */ /* 0x000ee8000c1e1900 */
[----:B------:R0:W2:Y:S02]  /*0450*/  LDG.E R29, desc[UR4][R22.64] ;  /* 0x00000004161d7981 */ /* 0x0000a4000c1e1900 */
[----:B0-----:R-:W-:-:S05]  /*0460*/  IMAD.WIDE.U32 R22, R10, 0x4, R16 ;  /* 0x000000040a167825 */ /* 0x001fca00078e0010 */
[----:B------:R0:W3:Y:S01]  /*0470*/  LDG.E R26, desc[UR4][R22.64] ;  /* 0x00000004161a7981 */ /* 0x0000e2000c1e1900 */
[C---:B------:R-:W-:Y:S02]  /*0480*/  IADD3 R27, PT, PT, R15.reuse, 0x3, RZ ;  /* 0x000000030f1b7810 */ /* 0x040fe40007ffe0ff */
[C---:B0-----:R-:W-:Y:S01]  /*0490*/  IADD3 R23, PT, PT, R15.reuse, 0x4, RZ ;  /* 0x000000040f177810 */ /* 0x041fe20007ffe0ff */
[----:B--2---:R-:W-:Y:S01]  /*04a0*/  FFMA R25, R28, R29, R25 ;  /* 0x0000001d1c197223 */ /* 0x004fe20000000019 */
[----:B------:R-:W-:-:S05]  /*04b0*/  IADD3 R29, PT, PT, R15, 0x2, RZ ;  /* 0x000000020f1d7810 */ /* 0x000fca0007ffe0ff */
[----:B------:R-:W-:-:S06]  /*04c0*/  IMAD.WIDE.U32 R28, R29, 0x4, R20 ;  /* 0x000000041d1c7825 */ /* 0x000fcc00078e0014 */
[----:B------:R-:W2:Y:S01]  /*04d0*/  LDG.E R28, desc[UR4][R28.64] ;  /* 0x000000041c1c7981 */ /* 0x000ea2000c1e1900 */
[----:B---3--:R-:W-:Y:S01]  /*04e0*/  FFMA R25, R18, R26, R25 ;  /* 0x0000001a12197223 */ /* 0x008fe20000000019 */
[----:B------:R-:W-:-:S04]  /*04f0*/  IMAD.WIDE.U32 R18, R12, 0x4, R16 ;  /* 0x000000040c127825 */ /* 0x000fc800078e0010 */
[--C-:B------:R-:W-:Y:S02]  /*0500*/  IMAD.WIDE.U32 R26, R27, 0x4, R20.reuse ;  /* 0x000000041b1a7825 */ /* 0x100fe400078e0014 */
[----:B------:R-:W2:Y:S02]  /*0510*/  LDG.E R18, desc[UR4][R18.64] ;  /* 0x0000000412127981 */ /* 0x000ea4000c1e1900 */
[----:B------:R-:W-:Y:S02]  /*0520*/  IMAD.WIDE.U32 R20, R23, 0x4, R20 ;  /* 0x0000000417147825 */ /* 0x000fe400078e0014 */
[----:B------:R-:W3:Y:S02]  /*0530*/  LDG.E R26, desc[UR4][R26.64] ;  /* 0x000000041a1a7981 */ /* 0x000ee4000c1e1900 */
[--C-:B------:R-:W-:Y:S02]  /*0540*/  IMAD.WIDE.U32 R22, R14, 0x4, R16.reuse ;  /* 0x000000040e167825 */ /* 0x100fe400078e0010 */
[----:B------:R-:W4:Y:S02]  /*0550*/  LDG.E R20, desc[UR4][R20.64] ;  /* 0x0000000414147981 */ /* 0x000f24000c1e1900 */
[----:B------:R-:W-:-:S02]  /*0560*/  IMAD.WIDE.U32 R16, R9, 0x4, R16 ;  /* 0x0000000409107825 */ /* 0x000fc400078e0010 */
[----:B------:R-:W3:Y:S04]  /*0570*/  LDG.E R23, desc[UR4][R22.64] ;  /* 0x0000000416177981 */ /* 0x000ee8000c1e1900 */
[----:B------:R-:W4:Y:S01]  /*0580*/  LDG.E R16, desc[UR4][R16.64] ;  /* 0x0000000410107981 */ /* 0x000f22000c1e1900 */
[----:B------:R-:W-:-:S04]  /*0590*/  IADD3 R24, PT, PT, R24, 0x8, RZ ;  /* 0x0000000818187810 */ /* 0x000fc80007ffe0ff */
[----:B------:R-:W-:Y:S02]  /*05a0*/  ISETP.NE.AND P1, PT, R24, RZ, PT ;  /* 0x000000ff1800720c */ /* 0x000fe40003f25270 */
[----:B------:R-:W-:Y:S02]  /*05b0*/  IADD3 R15, PT, PT, R15, 0x8, RZ ;  /* 0x000000080f0f7810 */ /* 0x000fe40007ffe0ff */
[C---:B------:R-:W-:Y:S02]  /*05c0*/  LEA R4, R5.reuse, R4, 0x3 ;  /* 0x0000000405047211 */ /* 0x040fe400078e18ff */
[C---:B------:R-:W-:Y:S02]  /*05d0*/  LEA R11, R5.reuse, R11, 0x3 ;  /* 0x0000000b050b7211 */ /* 0x040fe400078e18ff */
[C---:B------:R-:W-:Y:S02]  /*05e0*/  LEA R8, R5.reuse, R8, 0x3 ;  /* 0x0000000805087211 */ /* 0x040fe400078e18ff */
[----:B------:R-:W-:-:S02]  /*05f0*/  LEA R10, R5, R10, 0x3 ;  /* 0x0000000a050a7211 */ /* 0x000fc400078e18ff */
[C---:B------:R-:W-:Y:S02]  /*0600*/  LEA R12, R5.reuse, R12, 0x3 ;  /* 0x0000000c050c7211 */ /* 0x040fe400078e18ff */
[C---:B------:R-:W-:Y:S02]  /*0610*/  LEA R14, R5.reuse, R14, 0x3 ;  /* 0x0000000e050e7211 */ /* 0x040fe400078e18ff */
[C---:B------:R-:W-:Y:S02]  /*0620*/  LEA R9, R5.reuse, R9, 0x3 ;  /* 0x0000000905097211 */ /* 0x040fe400078e18ff */
[----:B------:R-:W-:Y:S01]  /*0630*/  LEA R13, R5, R13, 0x3 ;  /* 0x0000000d050d7211 */ /* 0x000fe200078e18ff */
[----:B--2---:R-:W-:-:S04]  /*0640*/  FFMA R25, R28, R18, R25 ;  /* 0x000000121c197223 */ /* 0x004fc80000000019 */
[----:B---3--:R-:W-:-:S04]  /*0650*/  FFMA R25, R26, R23, R25 ;  /* 0x000000171a197223 */ /* 0x008fc80000000019 */
[----:B----4-:R-:W-:Y:S01]  /*0660*/  FFMA R25, R20, R16, R25 ;  /* 0x0000001014197223 */ /* 0x010fe20000000019 */
[----:B------:R-:W-:Y:S06]  /*0670*/  @P1 BRA `(.L_x_2) ;  /* 0xfffffffc000c1947 */ /* 0x000fec000383ffff */
.L_x_1:
[----:B------:R-:W-:Y:S05]  /*0680*/  @!P0 BRA `(.L_x_0) ;  /* 0x0000000400048947 */ /* 0x000fea0003800000 */
[----:B------:R-:W-:Y:S02]  /*0690*/  ISETP.GE.U32.AND P0, PT, R6, 0x4, PT ;  /* 0x000000040600780c */ /* 0x000fe40003f06070 */
[----:B------:R-:W-:-:S04]  /*06a0*/  LOP3.LUT R24, R2, 0x3, RZ, 0xc0, !PT ;  /* 0x0000000302187812 */ /* 0x000fc800078ec0ff */
[----:B------:R-:W-:-:S07]  /*06b0*/  ISETP.NE.AND P1, PT, R24, RZ, PT ;  /* 0x000000ff1800720c */ /* 0x000fce0003f25270 */
[----:B------:R-:W-:Y:S06]  /*06c0*/  @!P0 BRA `(.L_x_3) ;  /* 0x00000000007c8947 */ /* 0x000fec0003800000 */
[----:B------:R-:W0:Y:S01]  /*06d0*/  LDC.64 R8, c[0x0][0x398] ;  /* 0x0000e600ff087b82 */ /* 0x000e220000000a00 */
[----:B------:R-:W-:Y:S02]  /*06e0*/  IMAD R13, R3, R2, R7 ;  /* 0x00000002030d7224 */ /* 0x000fe400078e0207 */
[----:B------:R-:W-:-:S03]  /*06f0*/  IMAD R6, R7, R5, R0 ;  /* 0x0000000507067224 */ /* 0x000fc600078e0200 */
[C---:B------:R-:W-:Y:S02]  /*0700*/  IADD3 R21, PT, PT, R13.reuse, 0x1, RZ ;  /* 0x000000010d157810 */ /* 0x040fe40007ffe0ff */
[----:B------:R-:W1:Y:S01]  /*0710*/  LDC.64 R10, c[0x0][0x390] ;  /* 0x0000e400ff0a7b82 */ /* 0x000e620000000a00 */
[C---:B------:R-:W-:Y:S02]  /*0720*/  IADD3 R15, PT, PT, R13.reuse, 0x2, RZ ;  /* 0x000000020d0f7810 */ /* 0x040fe40007ffe0ff */
[----:B------:R-:W-:Y:S01]  /*0730*/  IADD3 R27, PT, PT, R13, 0x3, RZ ;  /* 0x000000030d1b7810 */ /* 0x000fe20007ffe0ff */
[C---:B0-----:R-:W-:Y:S01]  /*0740*/  IMAD.WIDE.U32 R18, R6.reuse, 0x4, R8 ;  /* 0x0000000406127825 */ /* 0x041fe200078e0008 */
[----:B------:R-:W-:-:S04]  /*0750*/  IADD3 R6, PT, PT, R6, R5, RZ ;  /* 0x0000000506067210 */ /* 0x000fc80007ffe0ff */
[CC--:B------:R-:W-:Y:S01]  /*0760*/  IADD3 R14, PT, PT, R6.reuse, R5.reuse, RZ ;  /* 0x00000005060e7210 */ /* 0x0c0fe20007ffe0ff */
[--C-:B-1----:R-:W-:Y:S01]  /*0770*/  IMAD.WIDE.U32 R22, R13, 0x4, R10.reuse ;  /* 0x000000040d167825 */ /* 0x102fe200078e000a */
[----:B------:R-:W2:Y:S03]  /*0780*/  LDG.E R18, desc[UR4][R18.64] ;  /* 0x0000000412127981 */ /* 0x000ea6000c1e1900 */
[----:B------:R-:W-:Y:S01]  /*0790*/  IMAD.WIDE.U32 R20, R21, 0x4, R10 ;  /* 0x0000000415147825 */ /* 0x000fe200078e000a */
[----:B------:R-:W2:Y:S03]  /*07a0*/  LDG.E R4, desc[UR4][R22.64] ;  /* 0x0000000416047981 */ /* 0x000ea6000c1e1900 */
[----:B------:R-:W-:Y:S01]  /*07b0*/  IMAD.WIDE.U32 R16, R6, 0x4, R8 ;  /* 0x0000000406107825 */ /* 0x000fe200078e0008 */
[----:B------:R-:W-:Y:S01]  /*07c0*/  IADD3 R29, PT, PT, R14, R5, RZ ;  /* 0x000000050e1d7210 */ /* 0x000fe20007ffe0ff */
[----:B------:R-:W3:Y:S02]  /*07d0*/  LDG.E R20, desc[UR4][R20.64] ;  /* 0x0000000414147981 */ /* 0x000ee4000c1e1900 */
[----:B------:R-:W-:-:S02]  /*07e0*/  IMAD.WIDE.U32 R12, R15, 0x4, R10 ;  /* 0x000000040f0c7825 */ /* 0x000fc400078e000a */
[----:B------:R-:W3:Y:S02]  /*07f0*/  LDG.E R17, desc[UR4][R16.64] ;  /* 0x0000000410117981 */ /* 0x000ee4000c1e1900 */
[----:B------:R-:W-:Y:S02]  /*0800*/  IMAD.WIDE.U32 R14, R14, 0x4, R8 ;  /* 0x000000040e0e7825 */ /* 0x000fe400078e0008 */
[----:B------:R-:W4:Y:S02]  /*0810*/  LDG.E R13, desc[UR4][R12.64] ;  /* 0x000000040c0d7981 */ /* 0x000f24000c1e1900 */
[----:B------:R-:W-:Y:S02]  /*0820*/  IMAD.WIDE.U32 R10, R27, 0x4, R10 ;  /* 0x000000041b0a7825 */ /* 0x000fe400078e000a */
[----:B------:R-:W4:Y:S02]  /*0830*/  LDG.E R14, desc[UR4][R14.64] ;  /* 0x000000040e0e7981 */ /* 0x000f24000c1e1900 */
[----:B------:R-:W-:-:S02]  /*0840*/  IMAD.WIDE.U32 R8, R29, 0x4, R8 ;  /* 0x000000041d087825 */ /* 0x000fc400078e0008 */
[----:B------:R-:W5:Y:S04]  /*0850*/  LDG.E R11, desc[UR4][R10.64] ;  /* 0x000000040a0b7981 */ /* 0x000f68000c1e1900 */
[----:B------:R-:W5:Y:S01]  /*0860*/  LDG.E R8, desc[UR4][R8.64] ;  /* 0x0000000408087981 */ /* 0x000f62000c1e1900 */
[----:B------:R-:W-:Y:S01]  /*0870*/  IADD3 R7, PT, PT, R7, 0x4, RZ ;  /* 0x0000000407077810 */ /* 0x000fe20007ffe0ff */
[----:B--2---:R-:W-:-:S04]  /*0880*/  FFMA R25, R4, R18, R25 ;  /* 0x0000001204197223 */ /* 0x004fc80000000019 */
[----:B---3--:R-:W-:-:S04]  /*0890*/  FFMA R20, R20, R17, R25 ;  /* 0x0000001114147223 */ /* 0x008fc80000000019 */
[----:B----4-:R-:W-:-:S04]  /*08a0*/  FFMA R20, R13, R14, R20 ;  /* 0x0000000e0d147223 */ /* 0x010fc80000000014 */
[----:B-----5:R-:W-:-:S07]  /*08b0*/  FFMA R25, R11, R8, R20 ;  /* 0x000000080b197223 */ /* 0x020fce0000000014 */
.L_x_3:
[----:B------:R-:W-:Y:S05]  /*08c0*/  @!P1 BRA `(.L_x_0) ;  /* 0x0000000000749947 */ /* 0x000fea0003800000 */
[----:B------:R-:W0:Y:S01]  /*08d0*/  LDC.64 R16, c[0x0][0x390] ;  /* 0x0000e400ff107b82 */ /* 0x000e220000000a00 */
[----:B------:R-:W-:Y:S02]  /*08e0*/  ISETP.NE.AND P0, PT, R24, 0x1, PT ;  /* 0x000000011800780c */ /* 0x000fe40003f05270 */
[----:B------:R-:W-:-:S04]  /*08f0*/  LOP3.LUT R4, R2, 0x1, RZ, 0xc0, !PT ;  /* 0x0000000102047812 */ /* 0x000fc800078ec0ff */
[----:B------:R-:W-:Y:S01]  /*0900*/  ISETP.NE.U32.AND P1, PT, R4, 0x1, PT ;  /* 0x000000010400780c */ /* 0x000fe20003f25070 */
[----:B------:R-:W1:Y:S06]  /*0910*/  LDC.64 R8, c[0x0][0x398] ;  /* 0x0000e600ff087b82 */ /* 0x000e6c0000000a00 */
[----:B------:R-:W-:Y:S02]  /*0920*/  @P0 IMAD R15, R3, R2, R7 ;  /* 0x00000002030f0224 */ /* 0x000fe400078e0207 */
[----:B------:R-:W2:Y:S01]  /*0930*/  LDC.64 R10, c[0x0][0x390] ;  /* 0x0000e400ff0a7b82 */ /* 0x000ea20000000a00 */
[C---:B------:R-:W-:Y:S01]  /*0940*/  @P0 IMAD R14, R7.reuse, R5, R0 ;  /* 0x00000005070e0224 */ /* 0x040fe200078e0200 */
[----:B------:R-:W-:-:S02]  /*0950*/  @P0 IADD3 R7, PT, PT, R7, 0x2, RZ ;  /* 0x0000000207070810 */ /* 0x000fc40007ffe0ff */
[C---:B------:R-:W-:Y:S02]  /*0960*/  @P0 IADD3 R21, PT, PT, R15.reuse, 0x1, RZ ;  /* 0x000000010f150810 */ /* 0x040fe40007ffe0ff */
[----:B------:R-:W-:Y:S02]  /*0970*/  @P0 IADD3 R23, PT, PT, R14, R5, RZ ;  /* 0x000000050e170210 */ /* 0x000fe40007ffe0ff */
[----:B------:R-:W3:Y:S01]  /*0980*/  LDC.64 R12, c[0x0][0x398] ;  /* 0x0000e600ff0c7b82 */ /* 0x000ee20000000a00 */
[----:B0-----:R-:W-:-:S04]  /*0990*/  @P0 IMAD.WIDE.U32 R18, R15, 0x4, R16 ;  /* 0x000000040f120825 */ /* 0x001fc800078e0010 */
[----:B------:R-:W-:Y:S01]  /*09a0*/  @P0 IMAD.WIDE.U32 R16, R21, 0x4, R16 ;  /* 0x0000000415100825 */ /* 0x000fe200078e0010 */
[----:B------:R-:W4:Y:S03]  /*09b0*/  @P0 LDG.E R4, desc[UR4][R18.64] ;  /* 0x0000000412040981 */ /* 0x000f26000c1e1900 */
[----:B-1----:R-:W-:Y:S02]  /*09c0*/  @P0 IMAD.WIDE.U32 R14, R14, 0x4, R8 ;  /* 0x000000040e0e0825 */ /* 0x002fe400078e0008 */
[----:B------:R-:W5:Y:S02]  /*09d0*/  @P0 LDG.E R17, desc[UR4][R16.64] ;  /* 0x0000000410110981 */ /* 0x000f64000c1e1900 */
[----:B------:R-:W-:Y:S02]  /*09e0*/  @!P1 IMAD R21, R3, R2, R7 ;  /* 0x0000000203159224 */ /* 0x000fe400078e0207 */
[----:B------:R-:W-:Y:S01]  /*09f0*/  @P0 IMAD.WIDE.U32 R8, R23, 0x4, R8 ;  /* 0x0000000417080825 */ /* 0x000fe200078e0008 */
[----:B------:R-:W4:Y:S03]  /*0a00*/  @P0 LDG.E R14, desc[UR4][R14.64] ;  /* 0x000000040e0e0981 */ /* 0x000f26000c1e1900 */
[----:B------:R-:W-:-:S02]  /*0a10*/  @!P1 IMAD R7, R7, R5, R0 ;  /* 0x0000000507079224 */ /* 0x000fc400078e0200 */
[----:B--2---:R-:W-:Y:S01]  /*0a20*/  @!P1 IMAD.WIDE.U32 R10, R21, 0x4, R10 ;  /* 0x00000004150a9825 */ /* 0x004fe200078e000a */
[----:B------:R-:W5:Y:S03]  /*0a30*/  @P0 LDG.E R8, desc[UR4][R8.64] ;  /* 0x0000000408080981 */ /* 0x000f66000c1e1900 */
[----:B---3--:R-:W-:Y:S02]  /*0a40*/  @!P1 IMAD.WIDE.U32 R12, R7, 0x4, R12 ;  /* 0x00000004070c9825 */ /* 0x008fe400078e000c */
[----:B------:R-:W2:Y:S04]  /*0a50*/  @!P1 LDG.E R10, desc[UR4][R10.64] ;  /* 0x000000040a0a9981 */ /* 0x000ea8000c1e1900 */
[----:B------:R-:W2:Y:S01]  /*0a60*/  @!P1 LDG.E R12, desc[UR4][R12.64] ;  /* 0x000000040c0c9981 */ /* 0x000ea2000c1e1900 */
[----:B----4-:R-:W-:-:S04]  /*0a70*/  @P0 FFMA R4, R4, R14, R25 ;  /* 0x0000000e04040223 */ /* 0x010fc80000000019 */
[----:B-----5:R-:W-:-:S04]  /*0a80*/  @P0 FFMA R25, R17, R8, R4 ;  /* 0x0000000811190223 */ /* 0x020fc80000000004 */
[----:B--2---:R-:W-:-:S07]  /*0a90*/  @!P1 FFMA R25, R10, R12, R25 ;  /* 0x0000000c0a199223 */ /* 0x004fce0000000019 */
.L_x_0:
[----:B------:R-:W0:Y:S01]  /*0aa0*/  LDC.64 R6, c[0x0][0x3a8] ;  /* 0x0000ea00ff067b82 */ /* 0x000e220000000a00 */
[----:B------:R-:W-:Y:S01]  /*0ab0*/  IMAD R3, R3, R5, R0 ;  /* 0x0000000503037224 */ /* 0x000fe200078e0200 */
[----:B------:R-:W1:Y:S01]  /*0ac0*/  LDCU UR6, c[0x0][0x3a0] ;  /* 0x00007400ff0677ac */ /* 0x000e620008000800 */
[----:B------:R-:W2:Y:S02]  /*0ad0*/  LDCU UR7, c[0x0][0x38c] ;  /* 0x00007180ff0777ac */ /* 0x000ea40008000800 */
[----:B0-----:R-:W-:-:S05]  /*0ae0*/  IMAD.WIDE.U32 R2, R3, 0x4, R6 ;  /* 0x0000000403027825 */ /* 0x001fca00078e0006 */
[----:B------:R-:W1:Y:S02]  /*0af0*/  LDG.E R0, desc[UR4][R2.64] ;  /* 0x0000000402007981 */ /* 0x000e64000c1e1900 */
[----:B-1----:R-:W-:-:S04]  /*0b00*/  FMUL R0, R0, UR6 ;  /* 0x0000000600007c20 */ /* 0x002fc80008400000 */
[----:B--2---:R-:W-:-:S05]  /*0b10*/  FFMA R25, R25, UR7, R0 ;  /* 0x0000000719197c23 */ /* 0x004fca0008000000 */
[----:B------:R-:W-:Y:S01]  /*0b20*/  STG.E desc[UR4][R2.64], R25 ;  /* 0x0000001902007986 */ /* 0x000fe2000c101904 */
[----:B------:R-:W-:Y:S05]  /*0b30*/  EXIT ;  /* 0x000000000000794d */ /* 0x000fea0003800000 */
.L_x_4:
[----:B------:R-:W-:-:S00]  /*0b40*/  BRA `(.L_x_4) ;  /* 0xfffffffc00fc7947 */ /* 0x000fc0000383ffff */
[----:B------:R-:W-:-:S00]  /*0b50*/  NOP ;  /* 0x0000000000007918 */ /* 0x000fc00000000000 */
        /* <DEDUP_REMOVED lines=10> */
.L_x_5:


//--------------------- .nv.shared.reserved.0     --------------------------
	.section	.nv.shared.reserved.0,"aw",@nobits
	.weak		__nv_reservedSMEM_offset_0_alias
	.size		__nv_reservedSMEM_offset_0_alias, 0, 64
	.other		__nv_reservedSMEM_offset_0_alias,@"STO_CUDA_RESERVED_SHARED STV_DEFAULT"
__nv_reservedSMEM_offset_0_alias:
	.zero		0
	.zero		64


//--------------------- .nv.constant0._Z30sgemm_global_memory_coalescingiiifPKfS0_fPf --------------------------
	.section	.nv.constant0._Z30sgemm_global_memory_coalescingiiifPKfS0_fPf,"a",@progbits
	.sectionflags	@""
	.align	4
.nv.constant0._Z30sgemm_global_memory_coalescingiiifPKfS0_fPf:
	.zero		944


//--------------------- SYMBOLS --------------------------

	.type		.nv.reservedSmem.offset0,@object
	.size		.nv.reservedSmem.offset0,0x4
